	.headerflags	@"EF_CUDA_TEXMODE_UNIFIED EF_CUDA_64BIT_ADDRESS EF_CUDA_ACCELERATORS EF_CUDA_SM90 EF_CUDA_VIRTUAL_SM(EF_CUDA_SM90)"
	.elftype	@"ET_EXEC"


//--------------------- .nv.info                  --------------------------
	.section	.nv.info,"",@"SHT_CUDA_INFO"
	.align	4


	//----- nvinfo : EIATTR_REGCOUNT
	.align		4
        /*0000*/ 	.byte	0x04, 0x2f
        /*0002*/ 	.short	(.L_1 - .L_0)
	.align		4
.L_0:
        /*0004*/ 	.word	index@(triton_poi_fused_add_convolution_mul_relu_6)
        /*0008*/ 	.word	0x00000020


	//----- nvinfo : EIATTR_MIN_STACK_SIZE
	.align		4
.L_1:
        /*000c*/ 	.byte	0x04, 0x12
        /*000e*/ 	.short	(.L_3 - .L_2)
	.align		4
.L_2:
        /*0010*/ 	.word	index@(triton_poi_fused_add_convolution_mul_relu_6)
        /*0014*/ 	.word	0x00000000


	//----- nvinfo : EIATTR_FRAME_SIZE
	.align		4
.L_3:
        /*0018*/ 	.byte	0x04, 0x11
        /*001a*/ 	.short	(.L_5 - .L_4)
	.align		4
.L_4:
        /*001c*/ 	.word	index@(triton_poi_fused_add_convolution_mul_relu_6)
        /*0020*/ 	.word	0x00000000


	//----- nvinfo : EIATTR_MIN_STACK_SIZE
	.align		4
.L_5:
        /*0024*/ 	.byte	0x04, 0x12
        /*0026*/ 	.short	(.L_7 - .L_6)
	.align		4
.L_6:
        /*0028*/ 	.word	index@(triton_poi_fused_add_convolution_mul_relu_6)
        /*002c*/ 	.word	0x00000000
.L_7:


//--------------------- .nv.info.triton_poi_fused_add_convolution_mul_relu_6 --------------------------
	.section	.nv.info.triton_poi_fused_add_convolution_mul_relu_6,"",@"SHT_CUDA_INFO"
	.sectionflags	@""
	.align	4


	//----- nvinfo : EIATTR_CUDA_API_VERSION
	.align		4
        /*0000*/ 	.byte	0x04, 0x37
        /*0002*/ 	.short	(.L_9 - .L_8)
.L_8:
        /*0004*/ 	.word	0x0000007c


	//----- nvinfo : EIATTR_KPARAM_INFO
	.align		4
.L_9:
        /*0008*/ 	.byte	0x04, 0x17
        /*000a*/ 	.short	(.L_11 - .L_10)
.L_10:
        /*000c*/ 	.word	0x00000000
        /*0010*/ 	.short	0x0005
        /*0012*/ 	.short	0x0024
        /*0014*/ 	.byte	0x00, 0xf0, 0x11, 0x00


	//----- nvinfo : EIATTR_KPARAM_INFO
	.align		4
.L_11:
        /*0018*/ 	.byte	0x04, 0x17
        /*001a*/ 	.short	(.L_13 - .L_12)
.L_12:
        /*001c*/ 	.word	0x00000000
        /*0020*/ 	.short	0x0004
        /*0022*/ 	.short	0x0020
        /*0024*/ 	.byte	0x00, 0xf0, 0x11, 0x00


	//----- nvinfo : EIATTR_KPARAM_INFO
	.align		4
.L_13:
        /*0028*/ 	.byte	0x04, 0x17
        /*002a*/ 	.short	(.L_15 - .L_14)
.L_14:
        /*002c*/ 	.word	0x00000000
        /*0030*/ 	.short	0x0003
        /*0032*/ 	.short	0x0018
        /*0034*/ 	.byte	0x00, 0xf4, 0x21, 0x00


	//----- nvinfo : EIATTR_KPARAM_INFO
	.align		4
.L_15:
        /*0038*/ 	.byte	0x04, 0x17
        /*003a*/ 	.short	(.L_17 - .L_16)
.L_16:
        /*003c*/ 	.word	0x00000000
        /*0040*/ 	.short	0x0002
        /*0042*/ 	.short	0x0010
        /*0044*/ 	.byte	0x00, 0xf4, 0x21, 0x00


	//----- nvinfo : EIATTR_KPARAM_INFO
	.align		4
.L_17:
        /*0048*/ 	.byte	0x04, 0x17
        /*004a*/ 	.short	(.L_19 - .L_18)
.L_18:
        /*004c*/ 	.word	0x00000000
        /*0050*/ 	.short	0x0001
        /*0052*/ 	.short	0x0008
        /*0054*/ 	.byte	0x00, 0xf4, 0x21, 0x00


	//----- nvinfo : EIATTR_KPARAM_INFO
	.align		4
.L_19:
        /*0058*/ 	.byte	0x04, 0x17
        /*005a*/ 	.short	(.L_21 - .L_20)
.L_20:
        /*005c*/ 	.word	0x00000000
        /*0060*/ 	.short	0x0000
        /*0062*/ 	.short	0x0000
        /*0064*/ 	.byte	0x00, 0xf4, 0x21, 0x00


	//----- nvinfo : EIATTR_SPARSE_MMA_MASK
	.align		4
.L_21:
        /*0068*/ 	.byte	0x03, 0x50
        /*006a*/ 	.short	0x0000


	//----- nvinfo : EIATTR_MAXREG_COUNT
	.align		4
        /*006c*/ 	.byte	0x03, 0x1b
        /*006e*/ 	.short	0x00ff


	//----- nvinfo : EIATTR_EXIT_INSTR_OFFSETS
	.align		4
        /*0070*/ 	.byte	0x04, 0x1c
        /*0072*/ 	.short	(.L_23 - .L_22)


	//   ....[0]....
.L_22:
        /*0074*/ 	.word	0x00000ad0


	//   ....[1]....
        /*0078*/ 	.word	0x00000b80


	//----- nvinfo : EIATTR_REQNTID
	.align		4
.L_23:
        /*007c*/ 	.byte	0x04, 0x10
        /*007e*/ 	.short	(.L_25 - .L_24)
.L_24:
        /*0080*/ 	.word	0x00000080
        /*0084*/ 	.word	0x00000001
        /*0088*/ 	.word	0x00000001


	//----- nvinfo : EIATTR_CBANK_PARAM_SIZE
	.align		4
.L_25:
        /*008c*/ 	.byte	0x03, 0x19
        /*008e*/ 	.short	0x0028


	//----- nvinfo : EIATTR_PARAM_CBANK
	.align		4
        /*0090*/ 	.byte	0x04, 0x0a
        /*0092*/ 	.short	(.L_27 - .L_26)
	.align		4
.L_26:
        /*0094*/ 	.word	index@(.nv.constant0.triton_poi_fused_add_convolution_mul_relu_6)
        /*0098*/ 	.short	0x0210
        /*009a*/ 	.short	0x0028


	//----- nvinfo : EIATTR_SW_WAR
	.align		4
.L_27:
        /*009c*/ 	.byte	0x04, 0x36
        /*009e*/ 	.short	(.L_29 - .L_28)
.L_28:
        /*00a0*/ 	.word	0x00000008
.L_29:


//--------------------- .nv.callgraph             --------------------------
	.section	.nv.callgraph,"",@"SHT_CUDA_CALLGRAPH"
	.align	4
	.sectionentsize	8
	.align		4
        /*0000*/ 	.word	0x00000000
	.align		4
        /*0004*/ 	.word	0xffffffff
	.align		4
        /*0008*/ 	.word	0x00000000
	.align		4
        /*000c*/ 	.word	0xfffffffe
	.align		4
        /*0010*/ 	.word	0x00000000
	.align		4
        /*0014*/ 	.word	0xfffffffd
	.align		4
        /*0018*/ 	.word	0x00000000
	.align		4
        /*001c*/ 	.word	0xfffffffc


//--------------------- .text.triton_poi_fused_add_convolution_mul_relu_6 --------------------------
	.section	.text.triton_poi_fused_add_convolution_mul_relu_6,"ax",@progbits
	.sectionflags	@"SHF_BARRIERS=1"
	.align	128
        .global         triton_poi_fused_add_convolution_mul_relu_6
        .type           triton_poi_fused_add_convolution_mul_relu_6,@function
        .size           triton_poi_fused_add_convolution_mul_relu_6,(.L_x_1 - triton_poi_fused_add_convolution_mul_relu_6)
        .other          triton_poi_fused_add_convolution_mul_relu_6,@"STO_CUDA_ENTRY STV_DEFAULT"
triton_poi_fused_add_convolution_mul_relu_6:
.text.triton_poi_fused_add_convolution_mul_relu_6:
[----:B------:R-:W0:Y:S01]  /*0000*/  LDC R1, c[0x0][0x28] ;  /* 0x00000a00ff017b82 */ /* 0x000e220000000800 */
[----:B------:R-:W1:Y:S07]  /*0010*/  S2R R10, SR_CTAID.Y ;  /* 0x00000000000a7919 */ /* 0x000e6e0000002600 */
[----:B------:R-:W2:Y:S01]  /*0020*/  S2UR UR7, SR_CTAID.X ;  /* 0x00000000000779c3 */ /* 0x000ea20000002500 */
[----:B------:R-:W-:Y:S01]  /*0030*/  IMAD.MOV.U32 R2, RZ, RZ, 0x820 ;  /* 0x00000820ff027424 */ /* 0x000fe200078e00ff */
[----:B------:R-:W-:Y:S01]  /*0040*/  ULDC.64 UR8, c[0x0][0x208] ;  /* 0x0000820000087ab9 */ /* 0x000fe20000000a00 */
[----:B------:R-:W3:Y:S01]  /*0050*/  S2R R12, SR_TID.X ;  /* 0x00000000000c7919 */ /* 0x000ee20000002100 */
[----:B------:R-:W-:Y:S01]  /*0060*/  IMAD.MOV.U32 R7, RZ, RZ, 0x820 ;  /* 0x00000820ff077424 */ /* 0x000fe200078e00ff */
[----:B------:R-:W-:Y:S01]  /*0070*/  HFMA2.MMA R4, -RZ, RZ, 0, 0.000125885009765625 ;  /* 0x00000820ff047435 */ /* 0x000fe200000001ff */
[----:B------:R-:W-:Y:S01]  /*0080*/  IMAD.MOV.U32 R22, RZ, RZ, RZ ;  /* 0x000000ffff167224 */ /* 0x000fe200078e00ff */
[----:B------:R-:W-:Y:S01]  /*0090*/  ULDC.64 UR4, c[0x0][0x218] ;  /* 0x0000860000047ab9 */ /* 0x000fe20000000a00 */
[----:B------:R-:W4:Y:S01]  /*00a0*/  LDC.64 R26, c[0x0][0x210] ;  /* 0x00008400ff1a7b82 */ /* 0x000f220000000a00 */
[----:B------:R-:W-:-:S02]  /*00b0*/  IMAD.MOV.U32 R3, RZ, RZ, 0x820 ;  /* 0x00000820ff037424 */ /* 0x000fc400078e00ff */
[----:B------:R-:W-:Y:S02]  /*00c0*/  IMAD.MOV.U32 R20, RZ, RZ, RZ ;  /* 0x000000ffff147224 */ /* 0x000fe400078e00ff */
[----:B------:R-:W-:Y:S01]  /*00d0*/  IMAD.MOV.U32 R19, RZ, RZ, RZ ;  /* 0x000000ffff137224 */ /* 0x000fe200078e00ff */
[----:B------:R-:W-:Y:S02]  /*00e0*/  MOV R9, RZ ;  /* 0x000000ff00097202 */ /* 0x000fe40000000f00 */
[----:B------:R-:W5:Y:S01]  /*00f0*/  LDC.64 R14, c[0x0][0x220] ;  /* 0x00008800ff0e7b82 */ /* 0x000f620000000a00 */
[----:B--2---:R-:W-:-:S06]  /*0100*/  UISETP.GE.AND UP0, UPT, UR7, 0x820, UPT ;  /* 0x000008200700788c */ /* 0x004fcc000bf06270 */
[----:B------:R-:W-:Y:S01]  /*0110*/  PLOP3.LUT P0, PT, PT, PT, UP0, 0x80, 0x0 ;  /* 0x000000000000781c */ /* 0x000fe20003f0f008 */
[----:B-1----:R-:W-:Y:S01]  /*0120*/  IMAD.SHL.U32 R0, R10, 0x400, RZ ;  /* 0x000004000a007824 */ /* 0x002fe200078e00ff */
[----:B------:R-:W-:Y:S02]  /*0130*/  PLOP3.LUT P2, PT, PT, PT, UP0, 0x80, 0x0 ;  /* 0x000000000000781c */ /* 0x000fe40003f4f008 */
[----:B------:R-:W-:Y:S02]  /*0140*/  PLOP3.LUT P1, PT, PT, PT, UP0, 0x80, 0x0 ;  /* 0x000000000000781c */ /* 0x000fe40003f2f008 */
[----:B---3--:R-:W-:-:S04]  /*0150*/  LOP3.LUT R5, R0, 0x7f, R12, 0xf8, !PT ;  /* 0x0000007f00057812 */ /* 0x008fc800078ef80c */
[C---:B------:R-:W-:Y:S01]  /*0160*/  LOP3.LUT R8, R5.reuse, 0x100, RZ, 0xfc, !PT ;  /* 0x0000010005087812 */ /* 0x040fe200078efcff */
[CC--:B------:R-:W-:Y:S01]  /*0170*/  IMAD R21, R5.reuse, R2.reuse, UR7 ;  /* 0x0000000705157e24 */ /* 0x0c0fe2000f8e0202 */
[C---:B------:R-:W-:Y:S02]  /*0180*/  LOP3.LUT R18, R5.reuse, 0x80, RZ, 0xfc, !PT ;  /* 0x0000008005127812 */ /* 0x040fe400078efcff */
[----:B------:R-:W-:Y:S01]  /*0190*/  LOP3.LUT R17, R5, 0x180, RZ, 0xfc, !PT ;  /* 0x0000018005117812 */ /* 0x000fe200078efcff */
[----:B----4-:R-:W-:Y:S01]  /*01a0*/  IMAD.WIDE R28, R21, 0x4, R26 ;  /* 0x00000004151c7825 */ /* 0x010fe200078e021a */
[----:B------:R-:W-:Y:S02]  /*01b0*/  LOP3.LUT R16, R5, 0x200, RZ, 0xfc, !PT ;  /* 0x0000020005107812 */ /* 0x000fe400078efcff */
[----:B------:R-:W-:Y:S01]  /*01c0*/  PLOP3.LUT P3, PT, PT, PT, UP0, 0x80, 0x0 ;  /* 0x000000000000781c */ /* 0x000fe20003f6f008 */
[----:B------:R-:W-:Y:S01]  /*01d0*/  IMAD R8, R8, R7, UR7 ;  /* 0x0000000708087e24 */ /* 0x000fe2000f8e0207 */
[----:B------:R-:W2:Y:S01]  /*01e0*/  @!P0 LDG.E.EL R22, desc[UR8][R28.64] ;  /* 0x000000081c168981 */ /* 0x000ea2000c2e1900 */
[----:B------:R-:W-:Y:S01]  /*01f0*/  IMAD R18, R18, R3, UR7 ;  /* 0x0000000712127e24 */ /* 0x000fe2000f8e0203 */
[----:B------:R-:W-:Y:S01]  /*0200*/  PLOP3.LUT P0, PT, PT, PT, UP0, 0x80, 0x0 ;  /* 0x000000000000781c */ /* 0x000fe20003f0f008 */
[----:B------:R-:W-:Y:S01]  /*0210*/  IMAD R17, R17, R2, UR7 ;  /* 0x0000000711117e24 */ /* 0x000fe2000f8e0202 */
[----:B------:R-:W-:-:S02]  /*0220*/  UIMAD.WIDE UR4, UR7, 0x4, UR4 ;  /* 0x00000004070478a5 */ /* 0x000fc4000f8e0204 */
[----:B------:R-:W-:Y:S01]  /*0230*/  IMAD R16, R16, R3, UR7 ;  /* 0x0000000710107e24 */ /* 0x000fe2000f8e0203 */
[----:B------:R-:W-:Y:S01]  /*0240*/  LOP3.LUT R23, R5, 0x280, RZ, 0xfc, !PT ;  /* 0x0000028005177812 */ /* 0x000fe200078efcff */
[----:B------:R-:W-:-:S04]  /*0250*/  IMAD.WIDE R2, R8, 0x4, R26 ;  /* 0x0000000408027825 */ /* 0x000fc800078e021a */
[--C-:B------:R-:W-:Y:S01]  /*0260*/  IMAD.WIDE R6, R18, 0x4, R26.reuse ;  /* 0x0000000412067825 */ /* 0x100fe200078e021a */
[----:B------:R1:W3:Y:S01]  /*0270*/  @!P2 LDG.E.EL R20, desc[UR8][R2.64] ;  /* 0x000000080214a981 */ /* 0x0002e2000c2e1900 */
[----:B------:R-:W-:Y:S02]  /*0280*/  PLOP3.LUT P2, PT, PT, PT, UP0, 0x80, 0x0 ;  /* 0x000000000000781c */ /* 0x000fe40003f4f008 */
[----:B------:R-:W-:Y:S01]  /*0290*/  IMAD.WIDE R24, R17, 0x4, R26 ;  /* 0x0000000411187825 */ /* 0x000fe200078e021a */
[----:B------:R4:W2:Y:S01]  /*02a0*/  @!P1 LDG.E.EL R19, desc[UR8][R6.64] ;  /* 0x0000000806139981 */ /* 0x0008a2000c2e1900 */
[----:B------:R-:W-:Y:S02]  /*02b0*/  PLOP3.LUT P1, PT, PT, PT, UP0, 0x80, 0x0 ;  /* 0x000000000000781c */ /* 0x000fe40003f2f008 */
[----:B------:R-:W-:Y:S01]  /*02c0*/  IMAD R23, R23, R4, UR7 ;  /* 0x0000000717177e24 */ /* 0x000fe2000f8e0204 */
[----:B------:R5:W2:Y:S01]  /*02d0*/  @!P0 LDG.E.EL R9, desc[UR8][R24.64] ;  /* 0x0000000818098981 */ /* 0x000aa2000c2e1900 */
[----:B-1----:R-:W-:-:S02]  /*02e0*/  CS2R R2, SRZ ;  /* 0x0000000000027805 */ /* 0x002fc4000001ff00 */
[----:B------:R-:W-:Y:S01]  /*02f0*/  LOP3.LUT R4, R5, 0x300, RZ, 0xfc, !PT ;  /* 0x0000030005047812 */ /* 0x000fe200078efcff */
[----:B------:R-:W-:Y:S02]  /*0300*/  IMAD.MOV.U32 R13, RZ, RZ, 0x820 ;  /* 0x00000820ff0d7424 */ /* 0x000fe400078e00ff */
[----:B0---4-:R-:W-:-:S04]  /*0310*/  IMAD.WIDE R6, R16, 0x4, R26 ;  /* 0x0000000410067825 */ /* 0x011fc800078e021a */
[----:B-----5:R-:W-:Y:S02]  /*0320*/  IMAD.U32 R24, RZ, RZ, UR4 ;  /* 0x00000004ff187e24 */ /* 0x020fe4000f8e00ff */
[----:B------:R-:W-:Y:S01]  /*0330*/  IMAD.U32 R25, RZ, RZ, UR5 ;  /* 0x00000005ff197e24 */ /* 0x000fe2000f8e00ff */
[----:B------:R-:W-:Y:S01]  /*0340*/  PLOP3.LUT P0, PT, PT, PT, UP0, 0x80, 0x0 ;  /* 0x000000000000781c */ /* 0x000fe20003f0f008 */
[----:B------:R0:W4:Y:S04]  /*0350*/  @!P3 LDG.E.EL R2, desc[UR8][R6.64] ;  /* 0x000000080602b981 */ /* 0x000128000c2e1900 */
[----:B------:R1:W5:Y:S01]  /*0360*/  @!P2 LDG.E.EL R11, desc[UR8][R24.64] ;  /* 0x00000008180ba981 */ /* 0x000362000c2e1900 */
[----:B0-----:R-:W-:-:S04]  /*0370*/  IMAD.WIDE R6, R23, 0x4, R26 ;  /* 0x0000000417067825 */ /* 0x001fc800078e021a */
[----:B-1----:R-:W-:Y:S01]  /*0380*/  IMAD R25, R4, R13, UR7 ;  /* 0x0000000704197e24 */ /* 0x002fe2000f8e020d */
[----:B------:R-:W-:Y:S01]  /*0390*/  HFMA2.MMA R4, -RZ, RZ, 0, 0 ;  /* 0x00000000ff047435 */ /* 0x000fe200000001ff */
[----:B------:R0:W2:Y:S01]  /*03a0*/  @!P1 LDG.E.EL R3, desc[UR8][R6.64] ;  /* 0x0000000806039981 */ /* 0x0000a2000c2e1900 */
[----:B------:R-:W-:Y:S01]  /*03b0*/  PLOP3.LUT P1, PT, PT, PT, UP0, 0x80, 0x0 ;  /* 0x000000000000781c */ /* 0x000fe20003f2f008 */
[----:B------:R-:W-:Y:S02]  /*03c0*/  IMAD.MOV.U32 R13, RZ, RZ, RZ ;  /* 0x000000ffff0d7224 */ /* 0x000fe400078e00ff */
[----:B0-----:R-:W-:-:S05]  /*03d0*/  IMAD.WIDE R6, R25, 0x4, R26 ;  /* 0x0000000419067825 */ /* 0x001fca00078e021a */
[----:B------:R0:W3:Y:S01]  /*03e0*/  @!P0 LDG.E.EL R4, desc[UR8][R6.64] ;  /* 0x0000000806048981 */ /* 0x0000e2000c2e1900 */
[----:B------:R-:W-:Y:S01]  /*03f0*/  PLOP3.LUT P0, PT, PT, PT, UP0, 0x80, 0x0 ;  /* 0x000000000000781c */ /* 0x000fe20003f0f008 */
[----:B0-----:R-:W-:-:S04]  /*0400*/  IMAD.WIDE R6, R21, 0x4, R14 ;  /* 0x0000000415067825 */ /* 0x001fc800078e020e */
[----:B------:R-:W-:Y:S01]  /*0410*/  IMAD.MOV.U32 R21, RZ, RZ, RZ ;  /* 0x000000ffff157224 */ /* 0x000fe200078e00ff */
[----:B------:R0:W3:Y:S01]  /*0420*/  @!P1 LDG.E.EL R13, desc[UR8][R6.64] ;  /* 0x00000008060d9981 */ /* 0x0000e2000c2e1900 */
[----:B------:R-:W-:Y:S01]  /*0430*/  PLOP3.LUT P1, PT, PT, PT, UP0, 0x80, 0x0 ;  /* 0x000000000000781c */ /* 0x000fe20003f2f008 */
[----:B0-----:R-:W-:-:S05]  /*0440*/  IMAD.WIDE R6, R18, 0x4, R14 ;  /* 0x0000000412067825 */ /* 0x001fca00078e020e */
[----:B------:R0:W4:Y:S01]  /*0450*/  @!P0 LDG.E.EL R21, desc[UR8][R6.64] ;  /* 0x0000000806158981 */ /* 0x000122000c2e1900 */
[----:B------:R-:W-:Y:S01]  /*0460*/  PLOP3.LUT P0, PT, PT, PT, UP0, 0x80, 0x0 ;  /* 0x000000000000781c */ /* 0x000fe20003f0f008 */
[----:B------:R-:W-:Y:S02]  /*0470*/  IMAD.MOV.U32 R18, RZ, RZ, RZ ;  /* 0x000000ffff127224 */ /* 0x000fe400078e00ff */
[----:B0-----:R-:W-:Y:S01]  /*0480*/  IMAD.WIDE R6, R8, 0x4, R14 ;  /* 0x0000000408067825 */ /* 0x001fe200078e020e */
[----:B------:R-:W-:-:S04]  /*0490*/  MOV R8, RZ ;  /* 0x000000ff00087202 */ /* 0x000fc80000000f00 */
[----:B------:R0:W4:Y:S02]  /*04a0*/  @!P1 LDG.E.EL R18, desc[UR8][R6.64] ;  /* 0x0000000806129981 */ /* 0x000124000c2e1900 */
[----:B0-----:R-:W-:-:S05]  /*04b0*/  IMAD.WIDE R6, R17, 0x4, R14 ;  /* 0x0000000411067825 */ /* 0x001fca00078e020e */
[----:B------:R0:W4:Y:S01]  /*04c0*/  @!P0 LDG.E.EL R8, desc[UR8][R6.64] ;  /* 0x0000000806088981 */ /* 0x000122000c2e1900 */
[----:B------:R-:W-:Y:S01]  /*04d0*/  PLOP3.LUT P1, PT, PT, PT, UP0, 0x80, 0x0 ;  /* 0x000000000000781c */ /* 0x000fe20003f2f008 */
[----:B------:R-:W-:Y:S01]  /*04e0*/  IMAD.MOV.U32 R17, RZ, RZ, 0x820 ;  /* 0x00000820ff117424 */ /* 0x000fe200078e00ff */
[----:B------:R-:W-:Y:S02]  /*04f0*/  LOP3.LUT R24, R5, 0x380, RZ, 0xfc, !PT ;  /* 0x0000038005187812 */ /* 0x000fe400078efcff */
[----:B------:R-:W-:Y:S02]  /*0500*/  PLOP3.LUT P0, PT, PT, PT, UP0, 0x80, 0x0 ;  /* 0x000000000000781c */ /* 0x000fe40003f0f008 */
[----:B------:R-:W-:Y:S01]  /*0510*/  PLOP3.LUT P2, PT, PT, PT, UP0, 0x80, 0x0 ;  /* 0x000000000000781c */ /* 0x000fe20003f4f008 */
[----:B------:R-:W-:Y:S01]  /*0520*/  IMAD R24, R24, R17, UR7 ;  /* 0x0000000718187e24 */ /* 0x000fe2000f8e0211 */
[----:B0-----:R-:W-:Y:S01]  /*0530*/  CS2R R6, SRZ ;  /* 0x0000000000067805 */ /* 0x001fe2000001ff00 */
[----:B------:R-:W-:-:S04]  /*0540*/  IMAD.WIDE R16, R16, 0x4, R14 ;  /* 0x0000000410107825 */ /* 0x000fc800078e020e */
[----:B------:R-:W-:Y:S01]  /*0550*/  IMAD.MOV.U32 R5, RZ, RZ, RZ ;  /* 0x000000ffff057224 */ /* 0x000fe200078e00ff */
[----:B------:R0:W4:Y:S01]  /*0560*/  @!P1 LDG.E.EL R6, desc[UR8][R16.64] ;  /* 0x0000000810069981 */ /* 0x000122000c2e1900 */
[----:B------:R-:W-:Y:S01]  /*0570*/  IMAD.WIDE R26, R24, 0x4, R26 ;  /* 0x00000004181a7825 */ /* 0x000fe200078e021a */
[----:B------:R-:W-:-:S04]  /*0580*/  PLOP3.LUT P1, PT, PT, PT, UP0, 0x80, 0x0 ;  /* 0x000000000000781c */ /* 0x000fc80003f2f008 */
[----:B------:R-:W4:Y:S01]  /*0590*/  @!P0 LDG.E.EL R5, desc[UR8][R26.64] ;  /* 0x000000081a058981 */ /* 0x000f22000c2e1900 */
[----:B0-----:R-:W-:Y:S01]  /*05a0*/  IMAD.WIDE R16, R23, 0x4, R14 ;  /* 0x0000000417107825 */ /* 0x001fe200078e020e */
[----:B------:R-:W-:-:S04]  /*05b0*/  PLOP3.LUT P0, PT, PT, PT, UP0, 0x80, 0x0 ;  /* 0x000000000000781c */ /* 0x000fc80003f0f008 */
[----:B------:R0:W4:Y:S01]  /*05c0*/  @!P2 LDG.E.EL R7, desc[UR8][R16.64] ;  /* 0x000000081007a981 */ /* 0x000122000c2e1900 */
[----:B------:R-:W-:Y:S02]  /*05d0*/  IMAD.MOV.U32 R23, RZ, RZ, RZ ;  /* 0x000000ffff177224 */ /* 0x000fe400078e00ff */
[----:B0-----:R-:W-:-:S04]  /*05e0*/  IMAD.WIDE R16, R25, 0x4, R14 ;  /* 0x0000000419107825 */ /* 0x001fc800078e020e */
[----:B------:R-:W-:Y:S01]  /*05f0*/  IMAD.WIDE R14, R24, 0x4, R14 ;  /* 0x00000004180e7825 */ /* 0x000fe200078e020e */
[----:B------:R-:W-:Y:S01]  /*0600*/  HFMA2.MMA R24, -RZ, RZ, 0, 0 ;  /* 0x00000000ff187435 */ /* 0x000fe200000001ff */
[----:B------:R-:W4:Y:S09]  /*0610*/  @!P0 LDG.E.EL R23, desc[UR8][R16.64] ;  /* 0x0000000810178981 */ /* 0x000f32000c2e1900 */
[----:B------:R0:W4:Y:S01]  /*0620*/  @!P1 LDG.E.EL R24, desc[UR8][R14.64] ;  /* 0x000000080e189981 */ /* 0x000122000c2e1900 */
[----:B------:R-:W-:Y:S01]  /*0630*/  PLOP3.LUT P0, PT, PT, PT, UP0, 0x80, 0x0 ;  /* 0x000000000000781c */ /* 0x000fe20003f0f008 */
[----:B------:R-:W1:Y:S01]  /*0640*/  S2R R25, SR_TID.X ;  /* 0x0000000000197919 */ /* 0x000e620000002100 */
[----:B------:R-:W-:Y:S01]  /*0650*/  UMOV UR4, URZ ;  /* 0x0000003f00047c82 */ /* 0x000fe20008000000 */
[----:B------:R-:W0:Y:S01]  /*0660*/  S2UR UR6, SR_CgaCtaId ;  /* 0x00000000000679c3 */ /* 0x000e220000008800 */
[----:B------:R-:W-:-:S02]  /*0670*/  UMOV UR5, 0x400 ;  /* 0x0000040000057882 */ /* 0x000fc40000000000 */
[----:B0-----:R-:W-:Y:S01]  /*0680*/  UPRMT UR5, UR6, 0x654, UR5 ;  /* 0x0000065406057896 */ /* 0x001fe20008000005 */
[C---:B-1----:R-:W-:Y:S01]  /*0690*/  LOP3.LUT R26, R25.reuse, 0x7f, RZ, 0xc0, !PT ;  /* 0x0000007f191a7812 */ /* 0x042fe200078ec0ff */
[----:B------:R-:W-:-:S04]  /*06a0*/  IMAD.SHL.U32 R25, R25, 0x4, RZ ;  /* 0x0000000419197824 */ /* 0x000fc800078e00ff */
[----:B------:R-:W-:Y:S01]  /*06b0*/  LEA R14, R26, UR5, 0x2 ;  /* 0x000000051a0e7c11 */ /* 0x000fe2000f8e10ff */
[----:B------:R-:W-:Y:S01]  /*06c0*/  IMAD.SHL.U32 R17, R12, 0x4, RZ ;  /* 0x000000040c117824 */ /* 0x000fe200078e00ff */
[----:B------:R-:W-:-:S04]  /*06d0*/  SHF.R.S32.HI R15, RZ, 0x15, R10 ;  /* 0x00000015ff0f7819 */ /* 0x000fc8000001140a */
[----:B------:R-:W-:Y:S02]  /*06e0*/  LOP3.LUT R17, R17, 0x1fc, RZ, 0xc0, !PT ;  /* 0x000001fc11117812 */ /* 0x000fe400078ec0ff */
[----:B------:R-:W-:Y:S02]  /*06f0*/  SGXT R15, R15, 0x1 ;  /* 0x000000010f0f781a */ /* 0x000fe40000000200 */
[----:B------:R-:W-:Y:S01]  /*0700*/  LOP3.LUT R12, R0, R17, RZ, 0xfc, !PT ;  /* 0x00000011000c7212 */ /* 0x000fe200078efcff */
[----:B------:R-:W-:Y:S01]  /*0710*/  IMAD.U32 R29, RZ, RZ, UR7 ;  /* 0x00000007ff1d7e24 */ /* 0x000fe2000f8e00ff */
[----:B------:R-:W-:Y:S02]  /*0720*/  PLOP3.LUT P4, PT, PT, PT, UP0, 0x80, 0x0 ;  /* 0x000000000000781c */ /* 0x000fe40003f8f008 */
[----:B------:R-:W-:Y:S02]  /*0730*/  PLOP3.LUT P5, PT, PT, PT, UP0, 0x40, 0x0 ;  /* 0x000000000000781c */ /* 0x000fe40003fae808 */
[----:B-----5:R-:W-:-:S13]  /*0740*/  @!P0 R2UR UR4, R11 ;  /* 0x000000000b0482ca */ /* 0x020fda00000e0000 */
[----:B--2---:R-:W-:Y:S01]  /*0750*/  FADD R22, R22, UR4 ;  /* 0x0000000416167e21 */ /* 0x004fe20008000000 */
[----:B------:R-:W-:Y:S01]  /*0760*/  FADD R16, R19, UR4 ;  /* 0x0000000413107e21 */ /* 0x000fe20008000000 */
[----:B------:R-:W-:Y:S02]  /*0770*/  FADD R9, R9, UR4 ;  /* 0x0000000409097e21 */ /* 0x000fe40008000000 */
[C---:B---3--:R-:W-:Y:S01]  /*0780*/  FADD R11, R22.reuse, R13 ;  /* 0x0000000d160b7221 */ /* 0x048fe20000000000 */
[----:B------:R-:W-:-:S04]  /*0790*/  FSETP.GEU.AND P0, PT, R22, -R13, PT ;  /* 0x8000000d1600720b */ /* 0x000fc80003f0e000 */
[----:B------:R-:W-:Y:S01]  /*07a0*/  FSEL R13, R11, RZ, P0 ;  /* 0x000000ff0b0d7208 */ /* 0x000fe20000000000 */
[----:B------:R-:W-:Y:S01]  /*07b0*/  FADD R11, R20, UR4 ;  /* 0x00000004140b7e21 */ /* 0x000fe20008000000 */
[C---:B----4-:R-:W-:Y:S01]  /*07c0*/  FSETP.GEU.AND P2, PT, R16.reuse, -R21, PT ;  /* 0x800000151000720b */ /* 0x050fe20003f4e000 */
[----:B------:R-:W-:-:S05]  /*07d0*/  FADD R16, R16, R21 ;  /* 0x0000001510107221 */ /* 0x000fca0000000000 */
[----:B------:R-:W-:Y:S02]  /*07e0*/  FSEL R21, R16, RZ, P2 ;  /* 0x000000ff10157208 */ /* 0x000fe40001000000 */
[----:B------:R-:W-:Y:S02]  /*07f0*/  LOP3.LUT R16, R25, 0x1fc, RZ, 0xc0, !PT ;  /* 0x000001fc19107812 */ /* 0x000fe400078ec0ff */
[C---:B------:R-:W-:Y:S01]  /*0800*/  FSETP.GEU.AND P1, PT, R11.reuse, -R18, PT ;  /* 0x800000120b00720b */ /* 0x040fe20003f2e000 */
[----:B------:R-:W-:-:S05]  /*0810*/  FADD R11, R11, R18 ;  /* 0x000000120b0b7221 */ /* 0x000fca0000000000 */
[----:B------:R-:W-:Y:S02]  /*0820*/  FSEL R25, R11, RZ, P1 ;  /* 0x000000ff0b197208 */ /* 0x000fe40000800000 */
[C---:B------:R-:W-:Y:S01]  /*0830*/  FSETP.GEU.AND P0, PT, R9.reuse, -R8, PT ;  /* 0x800000080900720b */ /* 0x040fe20003f0e000 */
[----:B------:R-:W-:-:S05]  /*0840*/  FADD R8, R9, R8 ;  /* 0x0000000809087221 */ /* 0x000fca0000000000 */
[----:B------:R-:W-:Y:S01]  /*0850*/  FSEL R27, R8, RZ, P0 ;  /* 0x000000ff081b7208 */ /* 0x000fe20000000000 */
[----:B------:R0:W-:Y:S04]  /*0860*/  STS [R14], R13 ;  /* 0x0000000d0e007388 */ /* 0x0001e80000000800 */
[----:B------:R1:W-:Y:S04]  /*0870*/  STS [R14+0x200], R21 ;  /* 0x000200150e007388 */ /* 0x0003e80000000800 */
[----:B------:R-:W-:Y:S04]  /*0880*/  STS [R14+0x400], R25 ;  /* 0x000400190e007388 */ /* 0x000fe80000000800 */
[----:B------:R-:W-:Y:S01]  /*0890*/  STS [R14+0x600], R27 ;  /* 0x0006001b0e007388 */ /* 0x000fe20000000800 */
[----:B------:R-:W-:Y:S01]  /*08a0*/  LEA R16, R16, UR5, 0x2 ;  /* 0x0000000510107c11 */ /* 0x000fe2000f8e10ff */
[----:B------:R-:W-:Y:S01]  /*08b0*/  BAR.SYNC.DEFER_BLOCKING 0x0 ;  /* 0x0000000000007b1d */ /* 0x000fe20000010000 */
[----:B0-----:R-:W-:Y:S01]  /*08c0*/  LEA.HI R13, R15, R12, RZ, 0xc ;  /* 0x0000000c0f0d7211 */ /* 0x001fe200078f60ff */
[----:B-1----:R-:W-:Y:S01]  /*08d0*/  FADD R21, R2, UR4 ;  /* 0x0000000402157e21 */ /* 0x002fe20008000000 */
[----:B------:R-:W-:Y:S01]  /*08e0*/  FADD R2, R3, UR4 ;  /* 0x0000000403027e21 */ /* 0x000fe20008000000 */
[----:B------:R-:W-:Y:S01]  /*08f0*/  FADD R4, R4, UR4 ;  /* 0x0000000404047e21 */ /* 0x000fe20008000000 */
[----:B------:R-:W-:Y:S01]  /*0900*/  FADD R5, R5, UR4 ;  /* 0x0000000405057e21 */ /* 0x000fe20008000000 */
[----:B------:R-:W-:-:S02]  /*0910*/  LOP3.LUT R19, R13, 0xfffff000, RZ, 0xc0, !PT ;  /* 0xfffff0000d137812 */ /* 0x000fc400078ec0ff */
[C---:B------:R-:W-:Y:S01]  /*0920*/  FSETP.GEU.AND P3, PT, R21.reuse, -R6, PT ;  /* 0x800000061500720b */ /* 0x040fe20003f6e000 */
[----:B------:R-:W-:Y:S01]  /*0930*/  FADD R6, R21, R6 ;  /* 0x0000000615067221 */ /* 0x000fe20000000000 */
[----:B------:R-:W-:Y:S01]  /*0940*/  FSETP.GEU.AND P2, PT, R2, -R7, PT ;  /* 0x800000070200720b */ /* 0x000fe20003f4e000 */
[----:B------:R-:W0:Y:S01]  /*0950*/  LDS.128 R8, [R16] ;  /* 0x0000000010087984 */ /* 0x000e220000000c00 */
[----:B------:R-:W-:Y:S01]  /*0960*/  BAR.SYNC.DEFER_BLOCKING 0x0 ;  /* 0x0000000000007b1d */ /* 0x000fe20000010000 */
[----:B------:R-:W-:Y:S01]  /*0970*/  FSETP.GEU.AND P1, PT, R4, -R23, PT ;  /* 0x800000170400720b */ /* 0x000fe20003f2e000 */
[----:B------:R-:W-:Y:S01]  /*0980*/  FADD R2, R2, R7 ;  /* 0x0000000702027221 */ /* 0x000fe20000000000 */
[----:B------:R-:W-:Y:S01]  /*0990*/  IADD3 R12, R12, -R19, RZ ;  /* 0x800000130c0c7210 */ /* 0x000fe20007ffe0ff */
[----:B------:R-:W-:Y:S01]  /*09a0*/  FADD R4, R4, R23 ;  /* 0x0000001704047221 */ /* 0x000fe20000000000 */
[C---:B------:R-:W-:Y:S01]  /*09b0*/  FSETP.GEU.AND P0, PT, R5.reuse, -R24, PT ;  /* 0x800000180500720b */ /* 0x040fe20003f0e000 */
[----:B------:R-:W-:Y:S01]  /*09c0*/  FADD R5, R5, R24 ;  /* 0x0000001805057221 */ /* 0x000fe20000000000 */
[----:B------:R-:W-:Y:S01]  /*09d0*/  SHF.R.S32.HI R19, RZ, 0xc, R13 ;  /* 0x0000000cff137819 */ /* 0x000fe2000001140d */
[----:B------:R-:W-:Y:S01]  /*09e0*/  IMAD R18, R29, 0x1000, R12 ;  /* 0x000010001d127824 */ /* 0x000fe200078e020c */
[----:B------:R-:W-:Y:S01]  /*09f0*/  FSEL R7, R6, RZ, P3 ;  /* 0x000000ff06077208 */ /* 0x000fe20001800000 */
[----:B------:R-:W1:Y:S01]  /*0a00*/  LDC.64 R12, c[0x0][0x228] ;  /* 0x00008a00ff0c7b82 */ /* 0x000e620000000a00 */
[----:B------:R-:W-:-:S02]  /*0a10*/  FSEL R21, R2, RZ, P2 ;  /* 0x000000ff02157208 */ /* 0x000fc40001000000 */
[----:B------:R-:W-:Y:S02]  /*0a20*/  FSEL R23, R4, RZ, P1 ;  /* 0x000000ff04177208 */ /* 0x000fe40000800000 */
[----:B------:R-:W-:Y:S01]  /*0a30*/  FSEL R5, R5, RZ, P0 ;  /* 0x000000ff05057208 */ /* 0x000fe20000000000 */
[----:B------:R2:W-:Y:S04]  /*0a40*/  STS [R14], R7 ;  /* 0x000000070e007388 */ /* 0x0005e80000000800 */
[----:B------:R2:W-:Y:S04]  /*0a50*/  STS [R14+0x200], R21 ;  /* 0x000200150e007388 */ /* 0x0005e80000000800 */
[----:B------:R2:W-:Y:S04]  /*0a60*/  STS [R14+0x400], R23 ;  /* 0x000400170e007388 */ /* 0x0005e80000000800 */
[----:B------:R2:W-:Y:S01]  /*0a70*/  STS [R14+0x600], R5 ;  /* 0x000600050e007388 */ /* 0x0005e20000000800 */
[----:B------:R-:W-:-:S04]  /*0a80*/  IMAD R19, R19, 0x820000, R18 ;  /* 0x0082000013137824 */ /* 0x000fc800078e0212 */
[----:B-1----:R-:W-:Y:S01]  /*0a90*/  IMAD.WIDE R2, R19, 0x4, R12 ;  /* 0x0000000413027825 */ /* 0x002fe200078e020c */
[----:B------:R-:W-:Y:S03]  /*0aa0*/  BAR.SYNC.DEFER_BLOCKING 0x0 ;  /* 0x0000000000007b1d */ /* 0x000fe60000010000 */
[----:B------:R-:W-:-:S03]  /*0ab0*/  IMAD.U32 R19, RZ, RZ, UR7 ;  /* 0x00000007ff137e24 */ /* 0x000fc6000f8e00ff */
[----:B0-----:R2:W-:Y:S01]  /*0ac0*/  @!P4 STG.E.128 desc[UR8][R2.64], R8 ;  /* 0x000000080200c986 */ /* 0x0015e2000c101d08 */
[----:B------:R-:W-:Y:S05]  /*0ad0*/  @!P5 EXIT ;  /* 0x000000000000d94d */ /* 0x000fea0003800000 */
[----:B--2---:R-:W0:Y:S01]  /*0ae0*/  LDS.128 R4, [R16] ;  /* 0x0000000010047984 */ /* 0x004e220000000c00 */
[----:B------:R-:W-:-:S04]  /*0af0*/  LOP3.LUT R0, R0, 0x200, R17, 0xfe, !PT ;  /* 0x0000020000007812 */ /* 0x000fc800078efe11 */
[----:B------:R-:W-:-:S04]  /*0b00*/  LEA.HI R15, R15, R0, RZ, 0xc ;  /* 0x000000000f0f7211 */ /* 0x000fc800078f60ff */
[----:B------:R-:W-:Y:S02]  /*0b10*/  LOP3.LUT R3, R15, 0xfffff000, RZ, 0xc0, !PT ;  /* 0xfffff0000f037812 */ /* 0x000fe400078ec0ff */
[----:B------:R-:W-:Y:S02]  /*0b20*/  SHF.R.S32.HI R15, RZ, 0xc, R15 ;  /* 0x0000000cff0f7819 */ /* 0x000fe4000001140f */
[----:B------:R-:W-:-:S05]  /*0b30*/  IADD3 R0, R0, -R3, RZ ;  /* 0x8000000300007210 */ /* 0x000fca0007ffe0ff */
[----:B------:R-:W-:-:S04]  /*0b40*/  IMAD R0, R15, 0x820000, R0 ;  /* 0x008200000f007824 */ /* 0x000fc800078e0200 */
[----:B------:R-:W-:-:S04]  /*0b50*/  IMAD R3, R19, 0x1000, R0 ;  /* 0x0000100013037824 */ /* 0x000fc800078e0200 */
[----:B------:R-:W-:-:S05]  /*0b60*/  IMAD.WIDE R12, R3, 0x4, R12 ;  /* 0x00000004030c7825 */ /* 0x000fca00078e020c */
[----:B0-----:R-:W-:Y:S01]  /*0b70*/  STG.E.128 desc[UR8][R12.64], R4 ;  /* 0x000000040c007986 */ /* 0x001fe2000c101d08 */
[----:B------:R-:W-:Y:S05]  /*0b80*/  EXIT ;  /* 0x000000000000794d */ /* 0x000fea0003800000 */
.L_x_0:
[----:B------:R-:W-:-:S00]  /*0b90*/  BRA `(.L_x_0) ;  /* 0xfffffffc00fc7947 */ /* 0x000fc0000383ffff */
[----:B------:R-:W-:-:S00]  /*0ba0*/  NOP ;  /* 0x0000000000007918 */ /* 0x000fc00000000000 */
        /* <DEDUP_REMOVED lines=13> */
.L_x_1:


//--------------------- .nv.shared.triton_poi_fused_add_convolution_mul_relu_6 --------------------------
	.section	.nv.shared.triton_poi_fused_add_convolution_mul_relu_6,"aw",@nobits
	.sectionflags	@""
	.align	16
	.zero		1024


//--------------------- .nv.constant0.triton_poi_fused_add_convolution_mul_relu_6 --------------------------
	.section	.nv.constant0.triton_poi_fused_add_convolution_mul_relu_6,"a",@progbits
	.sectionflags	@""
	.align	4
.nv.constant0.triton_poi_fused_add_convolution_mul_relu_6:
	.zero		568
